//
// Generated by NVIDIA NVVM Compiler
//
// Compiler Build ID: CL-36424714
// Cuda compilation tools, release 13.0, V13.0.88
// Based on NVVM 20.0.0
//

.version 9.0
.target sm_100
.address_size 64

	// .globl	_Z5hellov
.extern .func  (.param .b32 func_retval0) vprintf
(
	.param .b64 vprintf_param_0,
	.param .b64 vprintf_param_1
)
;
.global .align 1 .b8 $str[62] = {103, 114, 105, 100, 68, 105, 109, 46, 120, 32, 61, 32, 37, 100, 44, 32, 98, 108, 111, 99, 107, 73, 100, 120, 46, 120, 61, 37, 100, 44, 32, 98, 108, 111, 99, 107, 100, 105, 109, 46, 120, 61, 37, 100, 44, 32, 116, 104, 114, 101, 97, 100, 73, 100, 120, 46, 120, 61, 37, 100, 10};

.visible .entry _Z5hellov()
{
	.local .align 16 .b8 	__local_depot0[16];
	.reg .b64 	%SP;
	.reg .b64 	%SPL;
	.reg .b32 	%r<7>;
	.reg .b64 	%rd<5>;

	mov.u64 	%SPL, __local_depot0;
	cvta.local.u64 	%SP, %SPL;
	add.u64 	%rd1, %SP, 0;
	add.u64 	%rd2, %SPL, 0;
	mov.u32 	%r1, %nctaid.x;
	mov.u32 	%r2, %ctaid.x;
	mov.u32 	%r3, %ntid.x;
	mov.u32 	%r4, %tid.x;
	st.local.v4.u32 	[%rd2], {%r1, %r2, %r3, %r4};
	mov.u64 	%rd3, $str;
	cvta.global.u64 	%rd4, %rd3;
	{ // callseq 0, 0
	.param .b64 param0;
	st.param.b64 	[param0], %rd4;
	.param .b64 param1;
	st.param.b64 	[param1], %rd1;
	.param .b32 retval0;
	call.uni (retval0), 
	vprintf, 
	(
	param0, 
	param1
	);
	ld.param.b32 	%r5, [retval0];
	} // callseq 0
	ret;

}


// ===== COMPILED SASS (sm_100) =====

	.target	sm_100

	.elftype	@"ET_EXEC"


//--------------------- .note.nv.tkinfo           --------------------------
	.section	.note.nv.tkinfo,"",@"SHT_NOTE"
	.sectionflags	@"SHF_NOTE_NV_TKINFO"
	.tkinfo
        /*0018*/ 	.word	0x00000002
        /*0030*/ 	.string	""
        /*0030*/ 	.string	"ptxas"
        /*0030*/ 	.string	"Cuda compilation tools, release 13.0, V13.0.88"
        /*0030*/ 	.string	"Build cuda_13.0.r13.0/compiler.36424714_0"
        /*0030*/ 	.string	"-arch sm_100 -m 64 "



//--------------------- .note.nv.cuinfo           --------------------------
	.section	.note.nv.cuinfo,"",@"SHT_NOTE"
	.sectionflags	@"SHF_NOTE_NV_CUINFO"
        /*0018*/ 	.short	0x0002
        /*001a*/ 	.short	0x0064
        /*001c*/ 	.short	0x0082
	.zero		2


//--------------------- .nv.info                  --------------------------
	.section	.nv.info,"",@"SHT_CUDA_INFO"
	.align	4


	//----- nvinfo : EIATTR_REGCOUNT
	.align		4
        /*0000*/ 	.byte	0x04, 0x2f
        /*0002*/ 	.short	(.L_2 - .L_1)
	.align		4
.L_1:
        /*0004*/ 	.word	index@(_Z5hellov)
        /*0008*/ 	.word	0x00000018


	//----- nvinfo : EIATTR_FRAME_SIZE
	.align		4
.L_2:
        /*000c*/ 	.byte	0x04, 0x11
        /*000e*/ 	.short	(.L_4 - .L_3)
	.align		4
.L_3:
        /*0010*/ 	.word	index@(_Z5hellov)
        /*0014*/ 	.word	0x00000010


	//----- nvinfo : EIATTR_MIN_STACK_SIZE
	.align		4
.L_4:
        /*0018*/ 	.byte	0x04, 0x12
        /*001a*/ 	.short	(.L_6 - .L_5)
	.align		4
.L_5:
        /*001c*/ 	.word	index@(_Z5hellov)
        /*0020*/ 	.word	0x00000010
.L_6:


//--------------------- .nv.compat                --------------------------
	.section	.nv.compat,"",@"SHT_CUDA_COMPAT_INFO"
	.align	4
        /*0000*/ 	.byte	0x02, 0x09, 0x00, 0x00, 0x02, 0x02, 0x01, 0x00, 0x02, 0x05, 0x05, 0x00, 0x03, 0x07, 0x01, 0x01
        /*0010*/ 	.byte	0x02, 0x03, 0x00, 0x00, 0x02, 0x06, 0x01, 0x00, 0x04, 0x0b, 0x08, 0x00, 0x09, 0x00, 0x00, 0x00
        /*0020*/ 	.byte	0x00, 0x00, 0x00, 0x00


//--------------------- .nv.info._Z5hellov        --------------------------
	.section	.nv.info._Z5hellov,"",@"SHT_CUDA_INFO"
	.sectionflags	@""
	.align	4


	//----- nvinfo : EIATTR_CUDA_API_VERSION
	.align		4
        /*0000*/ 	.byte	0x04, 0x37
        /*0002*/ 	.short	(.L_8 - .L_7)
.L_7:
        /*0004*/ 	.word	0x00000082


	//----- nvinfo : EIATTR_SPARSE_MMA_MASK
	.align		4
.L_8:
        /*0008*/ 	.byte	0x03, 0x50
        /*000a*/ 	.short	0x0000


	//----- nvinfo : EIATTR_MAXREG_COUNT
	.align		4
        /*000c*/ 	.byte	0x03, 0x1b
        /*000e*/ 	.short	0x00ff


	//----- nvinfo : EIATTR_EXTERNS
	.align		4
        /*0010*/ 	.byte	0x04, 0x0f
        /*0012*/ 	.short	(.L_10 - .L_9)


	//   ....[0]....
	.align		4
.L_9:
        /*0014*/ 	.word	index@(vprintf)


	//----- nvinfo : EIATTR_MERCURY_ISA_VERSION
	.align		4
.L_10:
        /*0018*/ 	.byte	0x03, 0x5f
        /*001a*/ 	.short	0x0101


	//----- nvinfo : EIATTR_VRC_CTA_INIT_COUNT
	.align		4
        /*001c*/ 	.byte	0x02, 0x4a
	.zero		1
	.zero		1


	//----- nvinfo : EIATTR_SYSCALL_OFFSETS
	.align		4
        /*0020*/ 	.byte	0x04, 0x46
        /*0022*/ 	.short	(.L_12 - .L_11)


	//   ....[0]....
.L_11:
        /*0024*/ 	.word	0x00000110


	//----- nvinfo : EIATTR_EXIT_INSTR_OFFSETS
	.align		4
.L_12:
        /*0028*/ 	.byte	0x04, 0x1c
        /*002a*/ 	.short	(.L_14 - .L_13)


	//   ....[0]....
.L_13:
        /*002c*/ 	.word	0x00000120


	//----- nvinfo : EIATTR_SW_WAR
	.align		4
.L_14:
        /*0030*/ 	.byte	0x04, 0x36
        /*0032*/ 	.short	(.L_16 - .L_15)
.L_15:
        /*0034*/ 	.word	0x00000008
.L_16:


//--------------------- .nv.callgraph             --------------------------
	.section	.nv.callgraph,"",@"SHT_CUDA_CALLGRAPH"
	.align	4
	.sectionentsize	8
	.align		4
        /*0000*/ 	.word	0x00000000
	.align		4
        /*0004*/ 	.word	0xffffffff
	.align		4
        /*0008*/ 	.word	index@(_Z5hellov)
	.align		4
        /*000c*/ 	.word	index@(vprintf)
	.align		4
        /*0010*/ 	.word	0x00000000
	.align		4
        /*0014*/ 	.word	0xfffffffe
	.align		4
        /*0018*/ 	.word	0x00000000
	.align		4
        /*001c*/ 	.word	0xfffffffd
	.align		4
        /*0020*/ 	.word	0x00000000
	.align		4
        /*0024*/ 	.word	0xfffffffc


//--------------------- .nv.constant4             --------------------------
	.section	.nv.constant4,"a",@progbits
	.align	8
	.align		8
.nv.constant4:
        /*0000*/ 	.dword	vprintf
	.align		8
        /*0008*/ 	.dword	$str


//--------------------- .text._Z5hellov           --------------------------
	.section	.text._Z5hellov,"ax",@progbits
	.align	128
        .global         _Z5hellov
        .type           _Z5hellov,@function
        .size           _Z5hellov,(.L_x_2 - _Z5hellov)
        .other          _Z5hellov,@"STO_CUDA_ENTRY STV_DEFAULT"
_Z5hellov:
.text._Z5hellov:
[----:B------:R-:W0:Y:S01]  /*0000*/  LDC R1, c[0x0][0x37c] ;  /* 0x0000df00ff017b82 */ /* 0x000e220000000800 */
[----:B------:R-:W1:Y:S01]  /*0010*/  S2R R9, SR_CTAID.X ;  /* 0x0000000000097919 */ /* 0x000e620000002500 */
[----:B------:R-:W2:Y:S06]  /*0020*/  LDCU UR5, c[0x0][0x2fc] ;  /* 0x00005f80ff0577ac */ /* 0x000eac0008000800 */
[----:B------:R-:W1:Y:S01]  /*0030*/  LDC R8, c[0x0][0x370] ;  /* 0x0000dc00ff087b82 */ /* 0x000e620000000800 */
[----:B0-----:R-:W-:Y:S01]  /*0040*/  VIADD R1, R1, 0xfffffff0 ;  /* 0xfffffff001017836 */ /* 0x001fe20000000000 */
[----:B------:R-:W1:Y:S01]  /*0050*/  S2R R11, SR_TID.X ;  /* 0x00000000000b7919 */ /* 0x000e620000002100 */
[----:B------:R-:W-:Y:S01]  /*0060*/  MOV R0, 0x0 ;  /* 0x0000000000007802 */ /* 0x000fe20000000f00 */
[----:B------:R-:W0:Y:S04]  /*0070*/  LDCU UR4, c[0x0][0x2f8] ;  /* 0x00005f00ff0477ac */ /* 0x000e280008000800 */
[----:B------:R-:W1:Y:S01]  /*0080*/  LDC R10, c[0x0][0x360] ;  /* 0x0000d800ff0a7b82 */ /* 0x000e620000000800 */
[----:B------:R-:W3:Y:S07]  /*0090*/  LDCU.64 UR6, c[0x4][0x8] ;  /* 0x01000100ff0677ac */ /* 0x000eee0008000a00 */
[----:B------:R4:W5:Y:S01]  /*00a0*/  LDC.64 R2, c[0x4][R0] ;  /* 0x0100000000027b82 */ /* 0x0009620000000a00 */
[----:B0-----:R-:W-:Y:S01]  /*00b0*/  IADD3 R6, P0, PT, R1, UR4, RZ ;  /* 0x0000000401067c10 */ /* 0x001fe2000ff1e0ff */
[----:B---3--:R-:W-:Y:S01]  /*00c0*/  IMAD.U32 R4, RZ, RZ, UR6 ;  /* 0x00000006ff047e24 */ /* 0x008fe2000f8e00ff */
[----:B------:R-:W-:-:S03]  /*00d0*/  MOV R5, UR7 ;  /* 0x0000000700057c02 */ /* 0x000fc60008000f00 */
[----:B--2---:R-:W-:Y:S01]  /*00e0*/  IMAD.X R7, RZ, RZ, UR5, P0 ;  /* 0x00000005ff077e24 */ /* 0x004fe200080e06ff */
[----:B-1----:R4:W-:Y:S07]  /*00f0*/  STL.128 [R1], R8 ;  /* 0x0000000801007387 */ /* 0x0029ee0000100c00 */
[----:B------:R-:W-:-:S07]  /*0100*/  LEPC R20, `(.L_x_0) ;  /* 0x000000001014794e */ /* 0x000fce0000000000 */
[----:B----45:R-:W-:Y:S05]  /*0110*/  CALL.ABS.NOINC R2 ;  /* 0x0000000002007343 */ /* 0x030fea0003c00000 */
.L_x_0:
[----:B------:R-:W-:Y:S05]  /*0120*/  EXIT ;  /* 0x000000000000794d */ /* 0x000fea0003800000 */
.L_x_1:
[----:B------:R-:W-:-:S00]  /*0130*/  BRA `(.L_x_1) ;  /* 0xfffffffc00fc7947 */ /* 0x000fc0000383ffff */
[----:B------:R-:W-:-:S00]  /*0140*/  NOP ;  /* 0x0000000000007918 */ /* 0x000fc00000000000 */
        /* <DEDUP_REMOVED lines=11> */
.L_x_2:


//--------------------- .nv.global.init           --------------------------
	.section	.nv.global.init,"aw",@progbits
.nv.global.init:
	.type		$str,@object
	.size		$str,(.L_0 - $str)
$str:
        /*0000*/ 	.byte	0x67, 0x72, 0x69, 0x64, 0x44, 0x69, 0x6d, 0x2e, 0x78, 0x20, 0x3d, 0x20, 0x25, 0x64, 0x2c, 0x20
        /*0010*/ 	.byte	0x62, 0x6c, 0x6f, 0x63, 0x6b, 0x49, 0x64, 0x78, 0x2e, 0x78, 0x3d, 0x25, 0x64, 0x2c, 0x20, 0x62
        /*0020*/ 	.byte	0x6c, 0x6f, 0x63, 0x6b, 0x64, 0x69, 0x6d, 0x2e, 0x78, 0x3d, 0x25, 0x64, 0x2c, 0x20, 0x74, 0x68
        /*0030*/ 	.byte	0x72, 0x65, 0x61, 0x64, 0x49, 0x64, 0x78, 0x2e, 0x78, 0x3d, 0x25, 0x64, 0x0a, 0x00
.L_0:


//--------------------- .nv.shared.reserved.0     --------------------------
	.section	.nv.shared.reserved.0,"aw",@nobits
	.weak		__nv_reservedSMEM_offset_0_alias
	.size		__nv_reservedSMEM_offset_0_alias, 0, 64
	.other		__nv_reservedSMEM_offset_0_alias,@"STO_CUDA_RESERVED_SHARED STV_DEFAULT"
__nv_reservedSMEM_offset_0_alias:
	.zero		0
	.zero		64


//--------------------- .nv.constant0._Z5hellov   --------------------------
	.section	.nv.constant0._Z5hellov,"a",@progbits
	.sectionflags	@""
	.align	4
.nv.constant0._Z5hellov:
	.zero		896


//--------------------- SYMBOLS --------------------------

	.type		.nv.reservedSmem.offset0,@object
	.size		.nv.reservedSmem.offset0,0x4
	.type		vprintf,@function
